//
// Generated by NVIDIA NVVM Compiler
//
// Compiler Build ID: CL-36424714
// Cuda compilation tools, release 13.0, V13.0.88
// Based on NVVM 20.0.0
//

.version 9.0
.target sm_100
.address_size 64

	// .globl	default_function_kernel

.visible .entry default_function_kernel(
	.param .u64 .ptr .align 1 default_function_kernel_param_0,
	.param .u64 .ptr .align 1 default_function_kernel_param_1
)
{
	.reg .pred 	%p<3>;
	.reg .b32 	%r<9>;
	.reg .b32 	%f<126>;
	.reg .b64 	%rd<11>;

	ld.param.u64 	%rd6, [default_function_kernel_param_0];
	ld.param.u64 	%rd5, [default_function_kernel_param_1];
	cvta.to.global.u64 	%rd7, %rd6;
	add.s64 	%rd1, %rd7, 120;
	mov.b32 	%r7, 0;
	mov.f32 	%f125, 0f3F800000;
$L__BB0_1:
	mul.wide.u32 	%rd8, %r7, 3600;
	add.s64 	%rd10, %rd1, %rd8;
	mov.b32 	%r8, 0;
$L__BB0_2:
	ld.global.nc.f32 	%f5, [%rd10+-120];
	mul.f32 	%f6, %f125, %f5;
	ld.global.nc.f32 	%f7, [%rd10+-116];
	mul.f32 	%f8, %f6, %f7;
	ld.global.nc.f32 	%f9, [%rd10+-112];
	mul.f32 	%f10, %f8, %f9;
	ld.global.nc.f32 	%f11, [%rd10+-108];
	mul.f32 	%f12, %f10, %f11;
	ld.global.nc.f32 	%f13, [%rd10+-104];
	mul.f32 	%f14, %f12, %f13;
	ld.global.nc.f32 	%f15, [%rd10+-100];
	mul.f32 	%f16, %f14, %f15;
	ld.global.nc.f32 	%f17, [%rd10+-96];
	mul.f32 	%f18, %f16, %f17;
	ld.global.nc.f32 	%f19, [%rd10+-92];
	mul.f32 	%f20, %f18, %f19;
	ld.global.nc.f32 	%f21, [%rd10+-88];
	mul.f32 	%f22, %f20, %f21;
	ld.global.nc.f32 	%f23, [%rd10+-84];
	mul.f32 	%f24, %f22, %f23;
	ld.global.nc.f32 	%f25, [%rd10+-80];
	mul.f32 	%f26, %f24, %f25;
	ld.global.nc.f32 	%f27, [%rd10+-76];
	mul.f32 	%f28, %f26, %f27;
	ld.global.nc.f32 	%f29, [%rd10+-72];
	mul.f32 	%f30, %f28, %f29;
	ld.global.nc.f32 	%f31, [%rd10+-68];
	mul.f32 	%f32, %f30, %f31;
	ld.global.nc.f32 	%f33, [%rd10+-64];
	mul.f32 	%f34, %f32, %f33;
	ld.global.nc.f32 	%f35, [%rd10+-60];
	mul.f32 	%f36, %f34, %f35;
	ld.global.nc.f32 	%f37, [%rd10+-56];
	mul.f32 	%f38, %f36, %f37;
	ld.global.nc.f32 	%f39, [%rd10+-52];
	mul.f32 	%f40, %f38, %f39;
	ld.global.nc.f32 	%f41, [%rd10+-48];
	mul.f32 	%f42, %f40, %f41;
	ld.global.nc.f32 	%f43, [%rd10+-44];
	mul.f32 	%f44, %f42, %f43;
	ld.global.nc.f32 	%f45, [%rd10+-40];
	mul.f32 	%f46, %f44, %f45;
	ld.global.nc.f32 	%f47, [%rd10+-36];
	mul.f32 	%f48, %f46, %f47;
	ld.global.nc.f32 	%f49, [%rd10+-32];
	mul.f32 	%f50, %f48, %f49;
	ld.global.nc.f32 	%f51, [%rd10+-28];
	mul.f32 	%f52, %f50, %f51;
	ld.global.nc.f32 	%f53, [%rd10+-24];
	mul.f32 	%f54, %f52, %f53;
	ld.global.nc.f32 	%f55, [%rd10+-20];
	mul.f32 	%f56, %f54, %f55;
	ld.global.nc.f32 	%f57, [%rd10+-16];
	mul.f32 	%f58, %f56, %f57;
	ld.global.nc.f32 	%f59, [%rd10+-12];
	mul.f32 	%f60, %f58, %f59;
	ld.global.nc.f32 	%f61, [%rd10+-8];
	mul.f32 	%f62, %f60, %f61;
	ld.global.nc.f32 	%f63, [%rd10+-4];
	mul.f32 	%f64, %f62, %f63;
	ld.global.nc.f32 	%f65, [%rd10];
	mul.f32 	%f66, %f64, %f65;
	ld.global.nc.f32 	%f67, [%rd10+4];
	mul.f32 	%f68, %f66, %f67;
	ld.global.nc.f32 	%f69, [%rd10+8];
	mul.f32 	%f70, %f68, %f69;
	ld.global.nc.f32 	%f71, [%rd10+12];
	mul.f32 	%f72, %f70, %f71;
	ld.global.nc.f32 	%f73, [%rd10+16];
	mul.f32 	%f74, %f72, %f73;
	ld.global.nc.f32 	%f75, [%rd10+20];
	mul.f32 	%f76, %f74, %f75;
	ld.global.nc.f32 	%f77, [%rd10+24];
	mul.f32 	%f78, %f76, %f77;
	ld.global.nc.f32 	%f79, [%rd10+28];
	mul.f32 	%f80, %f78, %f79;
	ld.global.nc.f32 	%f81, [%rd10+32];
	mul.f32 	%f82, %f80, %f81;
	ld.global.nc.f32 	%f83, [%rd10+36];
	mul.f32 	%f84, %f82, %f83;
	ld.global.nc.f32 	%f85, [%rd10+40];
	mul.f32 	%f86, %f84, %f85;
	ld.global.nc.f32 	%f87, [%rd10+44];
	mul.f32 	%f88, %f86, %f87;
	ld.global.nc.f32 	%f89, [%rd10+48];
	mul.f32 	%f90, %f88, %f89;
	ld.global.nc.f32 	%f91, [%rd10+52];
	mul.f32 	%f92, %f90, %f91;
	ld.global.nc.f32 	%f93, [%rd10+56];
	mul.f32 	%f94, %f92, %f93;
	ld.global.nc.f32 	%f95, [%rd10+60];
	mul.f32 	%f96, %f94, %f95;
	ld.global.nc.f32 	%f97, [%rd10+64];
	mul.f32 	%f98, %f96, %f97;
	ld.global.nc.f32 	%f99, [%rd10+68];
	mul.f32 	%f100, %f98, %f99;
	ld.global.nc.f32 	%f101, [%rd10+72];
	mul.f32 	%f102, %f100, %f101;
	ld.global.nc.f32 	%f103, [%rd10+76];
	mul.f32 	%f104, %f102, %f103;
	ld.global.nc.f32 	%f105, [%rd10+80];
	mul.f32 	%f106, %f104, %f105;
	ld.global.nc.f32 	%f107, [%rd10+84];
	mul.f32 	%f108, %f106, %f107;
	ld.global.nc.f32 	%f109, [%rd10+88];
	mul.f32 	%f110, %f108, %f109;
	ld.global.nc.f32 	%f111, [%rd10+92];
	mul.f32 	%f112, %f110, %f111;
	ld.global.nc.f32 	%f113, [%rd10+96];
	mul.f32 	%f114, %f112, %f113;
	ld.global.nc.f32 	%f115, [%rd10+100];
	mul.f32 	%f116, %f114, %f115;
	ld.global.nc.f32 	%f117, [%rd10+104];
	mul.f32 	%f118, %f116, %f117;
	ld.global.nc.f32 	%f119, [%rd10+108];
	mul.f32 	%f120, %f118, %f119;
	ld.global.nc.f32 	%f121, [%rd10+112];
	mul.f32 	%f122, %f120, %f121;
	ld.global.nc.f32 	%f123, [%rd10+116];
	mul.f32 	%f125, %f122, %f123;
	add.s32 	%r8, %r8, 1;
	add.s64 	%rd10, %rd10, 240;
	setp.ne.s32 	%p1, %r8, 15;
	@%p1 bra 	$L__BB0_2;
	add.s32 	%r7, %r7, 1;
	setp.ne.s32 	%p2, %r7, 4;
	@%p2 bra 	$L__BB0_1;
	cvta.to.global.u64 	%rd9, %rd5;
	st.global.f32 	[%rd9], %f125;
	ret;

}


// ===== COMPILED SASS (sm_100) =====

	.target	sm_100

	.elftype	@"ET_EXEC"


//--------------------- .note.nv.tkinfo           --------------------------
	.section	.note.nv.tkinfo,"",@"SHT_NOTE"
	.sectionflags	@"SHF_NOTE_NV_TKINFO"
	.tkinfo
        /*0018*/ 	.word	0x00000002
        /*0030*/ 	.string	""
        /*0030*/ 	.string	"ptxas"
        /*0030*/ 	.string	"Cuda compilation tools, release 13.0, V13.0.88"
        /*0030*/ 	.string	"Build cuda_13.0.r13.0/compiler.36424714_0"
        /*0030*/ 	.string	"-arch sm_100 -m 64 "



//--------------------- .note.nv.cuinfo           --------------------------
	.section	.note.nv.cuinfo,"",@"SHT_NOTE"
	.sectionflags	@"SHF_NOTE_NV_CUINFO"
        /*0018*/ 	.short	0x0002
        /*001a*/ 	.short	0x0064
        /*001c*/ 	.short	0x0082
	.zero		2


//--------------------- .nv.info                  --------------------------
	.section	.nv.info,"",@"SHT_CUDA_INFO"
	.align	4


	//----- nvinfo : EIATTR_REGCOUNT
	.align		4
        /*0000*/ 	.byte	0x04, 0x2f
        /*0002*/ 	.short	(.L_1 - .L_0)
	.align		4
.L_0:
        /*0004*/ 	.word	index@(default_function_kernel)
        /*0008*/ 	.word	0x0000001e


	//----- nvinfo : EIATTR_FRAME_SIZE
	.align		4
.L_1:
        /*000c*/ 	.byte	0x04, 0x11
        /*000e*/ 	.short	(.L_3 - .L_2)
	.align		4
.L_2:
        /*0010*/ 	.word	index@(default_function_kernel)
        /*0014*/ 	.word	0x00000000


	//----- nvinfo : EIATTR_MIN_STACK_SIZE
	.align		4
.L_3:
        /*0018*/ 	.byte	0x04, 0x12
        /*001a*/ 	.short	(.L_5 - .L_4)
	.align		4
.L_4:
        /*001c*/ 	.word	index@(default_function_kernel)
        /*0020*/ 	.word	0x00000000
.L_5:


//--------------------- .nv.compat                --------------------------
	.section	.nv.compat,"",@"SHT_CUDA_COMPAT_INFO"
	.align	4
        /*0000*/ 	.byte	0x02, 0x09, 0x00, 0x00, 0x02, 0x02, 0x01, 0x00, 0x02, 0x05, 0x05, 0x00, 0x03, 0x07, 0x01, 0x01
        /*0010*/ 	.byte	0x02, 0x03, 0x00, 0x00, 0x02, 0x06, 0x01, 0x00, 0x04, 0x0b, 0x08, 0x00, 0x09, 0x00, 0x00, 0x00
        /*0020*/ 	.byte	0x00, 0x00, 0x00, 0x00


//--------------------- .nv.info.default_function_kernel --------------------------
	.section	.nv.info.default_function_kernel,"",@"SHT_CUDA_INFO"
	.sectionflags	@""
	.align	4


	//----- nvinfo : EIATTR_CUDA_API_VERSION
	.align		4
        /*0000*/ 	.byte	0x04, 0x37
        /*0002*/ 	.short	(.L_7 - .L_6)
.L_6:
        /*0004*/ 	.word	0x00000082


	//----- nvinfo : EIATTR_KPARAM_INFO
	.align		4
.L_7:
        /*0008*/ 	.byte	0x04, 0x17
        /*000a*/ 	.short	(.L_9 - .L_8)
.L_8:
        /*000c*/ 	.word	0x00000000
        /*0010*/ 	.short	0x0001
        /*0012*/ 	.short	0x0008
        /*0014*/ 	.byte	0x00, 0xf5, 0x21, 0x00


	//----- nvinfo : EIATTR_KPARAM_INFO
	.align		4
.L_9:
        /*0018*/ 	.byte	0x04, 0x17
        /*001a*/ 	.short	(.L_11 - .L_10)
.L_10:
        /*001c*/ 	.word	0x00000000
        /*0020*/ 	.short	0x0000
        /*0022*/ 	.short	0x0000
        /*0024*/ 	.byte	0x00, 0xf5, 0x21, 0x00


	//----- nvinfo : EIATTR_SPARSE_MMA_MASK
	.align		4
.L_11:
        /*0028*/ 	.byte	0x03, 0x50
        /*002a*/ 	.short	0x0000


	//----- nvinfo : EIATTR_MAXREG_COUNT
	.align		4
        /*002c*/ 	.byte	0x03, 0x1b
        /*002e*/ 	.short	0x00ff


	//----- nvinfo : EIATTR_MERCURY_ISA_VERSION
	.align		4
        /*0030*/ 	.byte	0x03, 0x5f
        /*0032*/ 	.short	0x0101


	//----- nvinfo : EIATTR_VRC_CTA_INIT_COUNT
	.align		4
        /*0034*/ 	.byte	0x02, 0x4a
	.zero		1
	.zero		1


	//----- nvinfo : EIATTR_EXIT_INSTR_OFFSETS
	.align		4
        /*0038*/ 	.byte	0x04, 0x1c
        /*003a*/ 	.short	(.L_13 - .L_12)


	//   ....[0]....
.L_12:
        /*003c*/ 	.word	0x00000900


	//----- nvinfo : EIATTR_CBANK_PARAM_SIZE
	.align		4
.L_13:
        /*0040*/ 	.byte	0x03, 0x19
        /*0042*/ 	.short	0x0010


	//----- nvinfo : EIATTR_PARAM_CBANK
	.align		4
        /*0044*/ 	.byte	0x04, 0x0a
        /*0046*/ 	.short	(.L_15 - .L_14)
	.align		4
.L_14:
        /*0048*/ 	.word	index@(.nv.constant0.default_function_kernel)
        /*004c*/ 	.short	0x0380
        /*004e*/ 	.short	0x0010


	//----- nvinfo : EIATTR_SW_WAR
	.align		4
.L_15:
        /*0050*/ 	.byte	0x04, 0x36
        /*0052*/ 	.short	(.L_17 - .L_16)
.L_16:
        /*0054*/ 	.word	0x00000008
.L_17:


//--------------------- .nv.callgraph             --------------------------
	.section	.nv.callgraph,"",@"SHT_CUDA_CALLGRAPH"
	.align	4
	.sectionentsize	8
	.align		4
        /*0000*/ 	.word	0x00000000
	.align		4
        /*0004*/ 	.word	0xffffffff
	.align		4
        /*0008*/ 	.word	0x00000000
	.align		4
        /*000c*/ 	.word	0xfffffffe
	.align		4
        /*0010*/ 	.word	0x00000000
	.align		4
        /*0014*/ 	.word	0xfffffffd
	.align		4
        /*0018*/ 	.word	0x00000000
	.align		4
        /*001c*/ 	.word	0xfffffffc


//--------------------- .text.default_function_kernel --------------------------
	.section	.text.default_function_kernel,"ax",@progbits
	.align	128
        .global         default_function_kernel
        .type           default_function_kernel,@function
        .size           default_function_kernel,(.L_x_3 - default_function_kernel)
        .other          default_function_kernel,@"STO_CUDA_ENTRY STV_DEFAULT"
default_function_kernel:
.text.default_function_kernel:
[----:B------:R-:W-:Y:S01]  /*0000*/  LDC R1, c[0x0][0x37c] ;  /* 0x0000df00ff017b82 */ /* 0x000fe20000000800 */
[----:B------:R-:W0:Y:S01]  /*0010*/  LDCU.64 UR6, c[0x0][0x380] ;  /* 0x00007000ff0677ac */ /* 0x000e220008000a00 */
[----:B------:R-:W-:Y:S01]  /*0020*/  HFMA2 R12, -RZ, RZ, 1.875, 0 ;  /* 0x3f800000ff0c7431 */ /* 0x000fe200000001ff */
[----:B------:R-:W1:Y:S01]  /*0030*/  LDCU.64 UR10, c[0x0][0x358] ;  /* 0x00006b00ff0a77ac */ /* 0x000e620008000a00 */
[----:B------:R-:W-:Y:S01]  /*0040*/  UMOV UR4, URZ ;  /* 0x000000ff00047c82 */ /* 0x000fe20008000000 */
[----:B0-----:R-:W-:-:S04]  /*0050*/  UIADD3 UR6, UP0, UPT, UR6, 0x78, URZ ;  /* 0x0000007806067890 */ /* 0x001fc8000ff1e0ff */
[----:B-1----:R-:W-:-:S12]  /*0060*/  UIADD3.X UR7, UPT, UPT, URZ, UR7, URZ, UP0, !UPT ;  /* 0x00000007ff077290 */ /* 0x002fd800087fe4ff */
.L_x_1:
[----:B------:R-:W-:Y:S02]  /*0070*/  UIMAD.WIDE.U32 UR8, UR4, 0xe10, UR6 ;  /* 0x00000e10040878a5 */ /* 0x000fe4000f8e0006 */
[----:B------:R-:W-:Y:S01]  /*0080*/  UIADD3 UR4, UPT, UPT, UR4, 0x1, URZ ;  /* 0x0000000104047890 */ /* 0x000fe2000fffe0ff */
[----:B------:R-:W-:-:S03]  /*0090*/  UMOV UR5, URZ ;  /* 0x000000ff00057c82 */ /* 0x000fc60008000000 */
[----:B------:R-:W-:Y:S01]  /*00a0*/  MOV R5, UR9 ;  /* 0x0000000900057c02 */ /* 0x000fe20008000f00 */
[----:B------:R-:W-:Y:S01]  /*00b0*/  UISETP.NE.AND UP1, UPT, UR4, 0x4, UPT ;  /* 0x000000040400788c */ /* 0x000fe2000bf25270 */
[----:B------:R-:W-:Y:S02]  /*00c0*/  MOV R3, UR9 ;  /* 0x0000000900037c02 */ /* 0x000fe40008000f00 */
[----:B------:R-:W-:Y:S02]  /*00d0*/  MOV R2, UR8 ;  /* 0x0000000800027c02 */ /* 0x000fe40008000f00 */
[----:B------:R-:W-:Y:S02]  /*00e0*/  MOV R4, UR8 ;  /* 0x0000000800047c02 */ /* 0x000fe40008000f00 */
[----:B------:R-:W-:-:S07]  /*00f0*/  MOV R3, R5 ;  /* 0x0000000500037202 */ /* 0x000fce0000000f00 */
.L_x_0:
[----:B------:R-:W2:Y:S04]  /*0100*/  LDG.E.CONSTANT R17, desc[UR10][R2.64+-0x78] ;  /* 0xffff880a02117981 */ /* 0x000ea8000c1e9900 */
[----:B------:R-:W3:Y:S04]  /*0110*/  LDG.E.CONSTANT R27, desc[UR10][R2.64+-0x74] ;  /* 0xffff8c0a021b7981 */ /* 0x000ee8000c1e9900 */
[----:B------:R-:W4:Y:S04]  /*0120*/  LDG.E.CONSTANT R15, desc[UR10][R2.64+-0x70] ;  /* 0xffff900a020f7981 */ /* 0x000f28000c1e9900 */
[----:B------:R-:W5:Y:S04]  /*0130*/  LDG.E.CONSTANT R14, desc[UR10][R2.64+-0x6c] ;  /* 0xffff940a020e7981 */ /* 0x000f68000c1e9900 */
        /* <DEDUP_REMOVED lines=19> */
[----:B------:R-:W5:Y:S01]  /*0270*/  LDG.E.CONSTANT R16, desc[UR10][R2.64+-0x18] ;  /* 0xffffe80a02107981 */ /* 0x000f62000c1e9900 */
[----:B--2---:R-:W-:-:S03]  /*0280*/  FMUL R12, R17, R12 ;  /* 0x0000000c110c7220 */ /* 0x004fc60000400000 */
[----:B------:R-:W2:Y:S01]  /*0290*/  LDG.E.CONSTANT R17, desc[UR10][R2.64+-0x1c] ;  /* 0xffffe40a02117981 */ /* 0x000ea2000c1e9900 */
[----:B---3--:R-:W-:-:S04]  /*02a0*/  FMUL R12, R12, R27 ;  /* 0x0000001b0c0c7220 */ /* 0x008fc80000400000 */
[----:B----4-:R-:W-:Y:S02]  /*02b0*/  FMUL R27, R12, R15 ;  /* 0x0000000f0c1b7220 */ /* 0x010fe40000400000 */
[----:B------:R-:W3:Y:S02]  /*02c0*/  LDG.E.CONSTANT R15, desc[UR10][R2.64+-0x14] ;  /* 0xffffec0a020f7981 */ /* 0x000ee4000c1e9900 */
[----:B-----5:R-:W-:Y:S02]  /*02d0*/  FMUL R12, R27, R14 ;  /* 0x0000000e1b0c7220 */ /* 0x020fe40000400000 */
[----:B------:R-:W4:Y:S02]  /*02e0*/  LDG.E.CONSTANT R14, desc[UR10][R2.64+-0x10] ;  /* 0xfffff00a020e7981 */ /* 0x000f24000c1e9900 */
[----:B------:R-:W-:Y:S02]  /*02f0*/  FMUL R27, R12, R13 ;  /* 0x0000000d0c1b7220 */ /* 0x000fe40000400000 */
[----:B------:R-:W5:Y:S02]  /*0300*/  LDG.E.CONSTANT R13, desc[UR10][R2.64+-0xc] ;  /* 0xfffff40a020d7981 */ /* 0x000f64000c1e9900 */
[----:B------:R-:W-:-:S02]  /*0310*/  FMUL R26, R27, R26 ;  /* 0x0000001a1b1a7220 */ /* 0x000fc40000400000 */
[----:B------:R-:W5:Y:S02]  /*0320*/  LDG.E.CONSTANT R12, desc[UR10][R2.64+-0x8] ;  /* 0xfffff80a020c7981 */ /* 0x000f64000c1e9900 */
[----:B------:R-:W-:Y:S02]  /*0330*/  FMUL R27, R26, R11 ;  /* 0x0000000b1a1b7220 */ /* 0x000fe40000400000 */
[----:B------:R-:W5:Y:S02]  /*0340*/  LDG.E.CONSTANT R11, desc[UR10][R2.64+-0x4] ;  /* 0xfffffc0a020b7981 */ /* 0x000f64000c1e9900 */
        /* <DEDUP_REMOVED lines=32> */
[----:B--2---:R-:W-:-:S02]  /*0550*/  FMUL R27, R26, R17 ;  /* 0x000000111a1b7220 */ /* 0x004fc40000400000 */
[----:B------:R-:W2:Y:S02]  /*0560*/  LDG.E.CONSTANT R17, desc[UR10][R2.64+0x40] ;  /* 0x0000400a02117981 */ /* 0x000ea4000c1e9900 */
[----:B------:R-:W-:Y:S02]  /*0570*/  FMUL R26, R27, R16 ;  /* 0x000000101b1a7220 */ /* 0x000fe40000400000 */
[----:B------:R-:W2:Y:S02]  /*0580*/  LDG.E.CONSTANT R16, desc[UR10][R2.64+0x44] ;  /* 0x0000440a02107981 */ /* 0x000ea4000c1e9900 */
[----:B---3--:R-:W-:Y:S02]  /*0590*/  FMUL R27, R26, R15 ;  /* 0x0000000f1a1b7220 */ /* 0x008fe40000400000 */
[----:B------:R-:W3:Y:S02]  /*05a0*/  LDG.E.CONSTANT R15, desc[UR10][R2.64+0x48] ;  /* 0x0000480a020f7981 */ /* 0x000ee4000c1e9900 */
[----:B----4-:R-:W-:-:S02]  /*05b0*/  FMUL R26, R27, R14 ;  /* 0x0000000e1b1a7220 */ /* 0x010fc40000400000 */
[----:B------:R-:W4:Y:S02]  /*05c0*/  LDG.E.CONSTANT R14, desc[UR10][R2.64+0x4c] ;  /* 0x00004c0a020e7981 */ /* 0x000f24000c1e9900 */
[----:B-----5:R-:W-:Y:S02]  /*05d0*/  FMUL R27, R26, R13 ;  /* 0x0000000d1a1b7220 */ /* 0x020fe40000400000 */
        /* <DEDUP_REMOVED lines=18> */
[----:B------:R0:W5:Y:S02]  /*0700*/  LDG.E.CONSTANT R4, desc[UR10][R2.64+0x74] ;  /* 0x0000740a02047981 */ /* 0x000164000c1e9900 */
[----:B------:R-:W-:-:S04]  /*0710*/  FMUL R0, R27, R0 ;  /* 0x000000001b007220 */ /* 0x000fc80000400000 */
[----:B------:R-:W-:-:S04]  /*0720*/  FMUL R0, R0, R19 ;  /* 0x0000001300007220 */ /* 0x000fc80000400000 */
[----:B------:R-:W-:-:S04]  /*0730*/  FMUL R0, R0, R21 ;  /* 0x0000001500007220 */ /* 0x000fc80000400000 */
[----:B------:R-:W-:-:S04]  /*0740*/  FMUL R25, R0, R25 ;  /* 0x0000001900197220 */ /* 0x000fc80000400000 */
[----:B------:R-:W-:-:S04]  /*0750*/  FMUL R24, R25, R24 ;  /* 0x0000001819187220 */ /* 0x000fc80000400000 */
[----:B------:R-:W-:-:S04]  /*0760*/  FMUL R23, R24, R23 ;  /* 0x0000001718177220 */ /* 0x000fc80000400000 */
[----:B------:R-:W-:-:S04]  /*0770*/  FMUL R23, R23, R22 ;  /* 0x0000001617177220 */ /* 0x000fc80000400000 */
[----:B------:R-:W-:-:S04]  /*0780*/  FMUL R23, R23, R20 ;  /* 0x0000001417177220 */ /* 0x000fc80000400000 */
[----:B------:R-:W-:Y:S01]  /*0790*/  FMUL R18, R23, R18 ;  /* 0x0000001217127220 */ /* 0x000fe20000400000 */
[----:B------:R-:W-:-:S04]  /*07a0*/  UIADD3 UR5, UPT, UPT, UR5, 0x1, URZ ;  /* 0x0000000105057890 */ /* 0x000fc8000fffe0ff */
[----:B------:R-:W-:Y:S01]  /*07b0*/  UISETP.NE.AND UP0, UPT, UR5, 0xf, UPT ;  /* 0x0000000f0500788c */ /* 0x000fe2000bf05270 */
[----:B0-----:R-:W-:-:S04]  /*07c0*/  IADD3 R2, P0, PT, R2, 0xf0, RZ ;  /* 0x000000f002027810 */ /* 0x001fc80007f1e0ff */
[----:B------:R-:W-:Y:S01]  /*07d0*/  IADD3.X R3, PT, PT, RZ, R3, RZ, P0, !PT ;  /* 0x00000003ff037210 */ /* 0x000fe200007fe4ff */
[----:B--2---:R-:W-:-:S04]  /*07e0*/  FMUL R17, R18, R17 ;  /* 0x0000001112117220 */ /* 0x004fc80000400000 */
[----:B------:R-:W-:-:S04]  /*07f0*/  FMUL R16, R17, R16 ;  /* 0x0000001011107220 */ /* 0x000fc80000400000 */
[----:B---3--:R-:W-:-:S04]  /*0800*/  FMUL R15, R16, R15 ;  /* 0x0000000f100f7220 */ /* 0x008fc80000400000 */
[----:B----4-:R-:W-:-:S04]  /*0810*/  FMUL R14, R15, R14 ;  /* 0x0000000e0f0e7220 */ /* 0x010fc80000400000 */
[----:B-----5:R-:W-:-:S04]  /*0820*/  FMUL R13, R14, R13 ;  /* 0x0000000d0e0d7220 */ /* 0x020fc80000400000 */
        /* <DEDUP_REMOVED lines=9> */
[----:B------:R-:W-:Y:S06]  /*08c0*/  BRA.U UP0, `(.L_x_0) ;  /* 0xfffffff9000c7547 */ /* 0x000fec000b83ffff */
[----:B------:R-:W-:Y:S05]  /*08d0*/  BRA.U UP1, `(.L_x_1) ;  /* 0xfffffff501e47547 */ /* 0x000fea000b83ffff */
[----:B------:R-:W0:Y:S02]  /*08e0*/  LDC.64 R2, c[0x0][0x388] ;  /* 0x0000e200ff027b82 */ /* 0x000e240000000a00 */
[----:B0-----:R-:W-:Y:S01]  /*08f0*/  STG.E desc[UR10][R2.64], R12 ;  /* 0x0000000c02007986 */ /* 0x001fe2000c10190a */
[----:B------:R-:W-:Y:S05]  /*0900*/  EXIT ;  /* 0x000000000000794d */ /* 0x000fea0003800000 */
.L_x_2:
[----:B------:R-:W-:-:S00]  /*0910*/  BRA `(.L_x_2) ;  /* 0xfffffffc00fc7947 */ /* 0x000fc0000383ffff */
[----:B------:R-:W-:-:S00]  /*0920*/  NOP ;  /* 0x0000000000007918 */ /* 0x000fc00000000000 */
        /* <DEDUP_REMOVED lines=13> */
.L_x_3:


//--------------------- .nv.shared.reserved.0     --------------------------
	.section	.nv.shared.reserved.0,"aw",@nobits
	.weak		__nv_reservedSMEM_offset_0_alias
	.size		__nv_reservedSMEM_offset_0_alias, 0, 64
	.other		__nv_reservedSMEM_offset_0_alias,@"STO_CUDA_RESERVED_SHARED STV_DEFAULT"
__nv_reservedSMEM_offset_0_alias:
	.zero		0
	.zero		64


//--------------------- .nv.constant0.default_function_kernel --------------------------
	.section	.nv.constant0.default_function_kernel,"a",@progbits
	.sectionflags	@""
	.align	4
.nv.constant0.default_function_kernel:
	.zero		912


//--------------------- SYMBOLS --------------------------

	.type		.nv.reservedSmem.offset0,@object
	.size		.nv.reservedSmem.offset0,0x4
